//
// Generated by NVIDIA NVVM Compiler
//
// Compiler Build ID: CL-36424714
// Cuda compilation tools, release 13.0, V13.0.88
// Based on NVVM 20.0.0
//

.version 9.0
.target sm_100
.address_size 64

	// .globl	_Z6kernalPiy

.visible .entry _Z6kernalPiy(
	.param .u64 .ptr .align 1 _Z6kernalPiy_param_0,
	.param .u64 _Z6kernalPiy_param_1
)
{
	.reg .b32 	%r<21>;
	.reg .b64 	%rd<4>;

	ld.param.u64 	%rd1, [_Z6kernalPiy_param_0];
	ld.param.u64 	%rd2, [_Z6kernalPiy_param_1];
	mov.b32 	%r1, 0;
	tex.1d.v4.s32.s32 	{%r2, %r3, %r4, %r5}, [%rd2, {%r1}];
	cvta.to.global.u64 	%rd3, %rd1;
	st.global.u32 	[%rd3], %r2;
	st.global.u32 	[%rd3+4], %r3;
	st.global.u32 	[%rd3+8], %r4;
	st.global.u32 	[%rd3+12], %r5;
	mov.b32 	%r6, 1;
	tex.1d.v4.s32.s32 	{%r7, %r8, %r9, %r10}, [%rd2, {%r6}];
	st.global.u32 	[%rd3+16], %r7;
	st.global.u32 	[%rd3+20], %r8;
	st.global.u32 	[%rd3+24], %r9;
	st.global.u32 	[%rd3+28], %r10;
	mov.b32 	%r11, 2;
	tex.1d.v4.s32.s32 	{%r12, %r13, %r14, %r15}, [%rd2, {%r11}];
	st.global.u32 	[%rd3+32], %r12;
	st.global.u32 	[%rd3+36], %r13;
	st.global.u32 	[%rd3+40], %r14;
	st.global.u32 	[%rd3+44], %r15;
	mov.b32 	%r16, 3;
	tex.1d.v4.s32.s32 	{%r17, %r18, %r19, %r20}, [%rd2, {%r16}];
	st.global.u32 	[%rd3+48], %r17;
	st.global.u32 	[%rd3+52], %r18;
	st.global.u32 	[%rd3+56], %r19;
	st.global.u32 	[%rd3+60], %r20;
	ret;

}


// ===== COMPILED SASS (sm_100) =====

	.target	sm_100

	.elftype	@"ET_EXEC"


//--------------------- .note.nv.tkinfo           --------------------------
	.section	.note.nv.tkinfo,"",@"SHT_NOTE"
	.sectionflags	@"SHF_NOTE_NV_TKINFO"
	.tkinfo
        /*0018*/ 	.word	0x00000002
        /*0030*/ 	.string	""
        /*0030*/ 	.string	"ptxas"
        /*0030*/ 	.string	"Cuda compilation tools, release 13.0, V13.0.88"
        /*0030*/ 	.string	"Build cuda_13.0.r13.0/compiler.36424714_0"
        /*0030*/ 	.string	"-arch sm_100 -m 64 "



//--------------------- .note.nv.cuinfo           --------------------------
	.section	.note.nv.cuinfo,"",@"SHT_NOTE"
	.sectionflags	@"SHF_NOTE_NV_CUINFO"
        /*0018*/ 	.short	0x0002
        /*001a*/ 	.short	0x0064
        /*001c*/ 	.short	0x0082
	.zero		2


//--------------------- .nv.info                  --------------------------
	.section	.nv.info,"",@"SHT_CUDA_INFO"
	.align	4


	//----- nvinfo : EIATTR_REGCOUNT
	.align		4
        /*0000*/ 	.byte	0x04, 0x2f
        /*0002*/ 	.short	(.L_1 - .L_0)
	.align		4
.L_0:
        /*0004*/ 	.word	index@(_Z6kernalPiy)
        /*0008*/ 	.word	0x00000016


	//----- nvinfo : EIATTR_FRAME_SIZE
	.align		4
.L_1:
        /*000c*/ 	.byte	0x04, 0x11
        /*000e*/ 	.short	(.L_3 - .L_2)
	.align		4
.L_2:
        /*0010*/ 	.word	index@(_Z6kernalPiy)
        /*0014*/ 	.word	0x00000000


	//----- nvinfo : EIATTR_MIN_STACK_SIZE
	.align		4
.L_3:
        /*0018*/ 	.byte	0x04, 0x12
        /*001a*/ 	.short	(.L_5 - .L_4)
	.align		4
.L_4:
        /*001c*/ 	.word	index@(_Z6kernalPiy)
        /*0020*/ 	.word	0x00000000
.L_5:


//--------------------- .nv.compat                --------------------------
	.section	.nv.compat,"",@"SHT_CUDA_COMPAT_INFO"
	.align	4
        /*0000*/ 	.byte	0x02, 0x09, 0x00, 0x00, 0x02, 0x02, 0x02, 0x00, 0x02, 0x05, 0x05, 0x00, 0x03, 0x07, 0x01, 0x01
        /*0010*/ 	.byte	0x02, 0x03, 0x00, 0x00, 0x02, 0x06, 0x01, 0x00, 0x04, 0x0b, 0x08, 0x00, 0x09, 0x00, 0x00, 0x00
        /*0020*/ 	.byte	0x00, 0x00, 0x00, 0x00


//--------------------- .nv.info._Z6kernalPiy     --------------------------
	.section	.nv.info._Z6kernalPiy,"",@"SHT_CUDA_INFO"
	.sectionflags	@""
	.align	4


	//----- nvinfo : EIATTR_CUDA_API_VERSION
	.align		4
        /*0000*/ 	.byte	0x04, 0x37
        /*0002*/ 	.short	(.L_7 - .L_6)
.L_6:
        /*0004*/ 	.word	0x00000082


	//----- nvinfo : EIATTR_KPARAM_INFO
	.align		4
.L_7:
        /*0008*/ 	.byte	0x04, 0x17
        /*000a*/ 	.short	(.L_9 - .L_8)
.L_8:
        /*000c*/ 	.word	0x00000000
        /*0010*/ 	.short	0x0001
        /*0012*/ 	.short	0x0008
        /*0014*/ 	.byte	0x00, 0xf0, 0x21, 0x00


	//----- nvinfo : EIATTR_KPARAM_INFO
	.align		4
.L_9:
        /*0018*/ 	.byte	0x04, 0x17
        /*001a*/ 	.short	(.L_11 - .L_10)
.L_10:
        /*001c*/ 	.word	0x00000000
        /*0020*/ 	.short	0x0000
        /*0022*/ 	.short	0x0000
        /*0024*/ 	.byte	0x00, 0xf5, 0x21, 0x00


	//----- nvinfo : EIATTR_SPARSE_MMA_MASK
	.align		4
.L_11:
        /*0028*/ 	.byte	0x03, 0x50
        /*002a*/ 	.short	0x0000


	//----- nvinfo : EIATTR_MAXREG_COUNT
	.align		4
        /*002c*/ 	.byte	0x03, 0x1b
        /*002e*/ 	.short	0x00ff


	//----- nvinfo : EIATTR_MERCURY_ISA_VERSION
	.align		4
        /*0030*/ 	.byte	0x03, 0x5f
        /*0032*/ 	.short	0x0101


	//----- nvinfo : EIATTR_VRC_CTA_INIT_COUNT
	.align		4
        /*0034*/ 	.byte	0x02, 0x4a
	.zero		1
	.zero		1


	//----- nvinfo : EIATTR_EXIT_INSTR_OFFSETS
	.align		4
        /*0038*/ 	.byte	0x04, 0x1c
        /*003a*/ 	.short	(.L_13 - .L_12)


	//   ....[0]....
.L_12:
        /*003c*/ 	.word	0x00000200


	//----- nvinfo : EIATTR_CBANK_PARAM_SIZE
	.align		4
.L_13:
        /*0040*/ 	.byte	0x03, 0x19
        /*0042*/ 	.short	0x0010


	//----- nvinfo : EIATTR_PARAM_CBANK
	.align		4
        /*0044*/ 	.byte	0x04, 0x0a
        /*0046*/ 	.short	(.L_15 - .L_14)
	.align		4
.L_14:
        /*0048*/ 	.word	index@(.nv.constant0._Z6kernalPiy)
        /*004c*/ 	.short	0x0380
        /*004e*/ 	.short	0x0010


	//----- nvinfo : EIATTR_SW_WAR
	.align		4
.L_15:
        /*0050*/ 	.byte	0x04, 0x36
        /*0052*/ 	.short	(.L_17 - .L_16)
.L_16:
        /*0054*/ 	.word	0x00000008
.L_17:


//--------------------- .nv.callgraph             --------------------------
	.section	.nv.callgraph,"",@"SHT_CUDA_CALLGRAPH"
	.align	4
	.sectionentsize	8
	.align		4
        /*0000*/ 	.word	0x00000000
	.align		4
        /*0004*/ 	.word	0xffffffff
	.align		4
        /*0008*/ 	.word	0x00000000
	.align		4
        /*000c*/ 	.word	0xfffffffe
	.align		4
        /*0010*/ 	.word	0x00000000
	.align		4
        /*0014*/ 	.word	0xfffffffd
	.align		4
        /*0018*/ 	.word	0x00000000
	.align		4
        /*001c*/ 	.word	0xfffffffc


//--------------------- .text._Z6kernalPiy        --------------------------
	.section	.text._Z6kernalPiy,"ax",@progbits
	.align	128
        .global         _Z6kernalPiy
        .type           _Z6kernalPiy,@function
        .size           _Z6kernalPiy,(.L_x_1 - _Z6kernalPiy)
        .other          _Z6kernalPiy,@"STO_CUDA_ENTRY STV_DEFAULT"
_Z6kernalPiy:
.text._Z6kernalPiy:
[----:B------:R-:W-:Y:S01]  /*0000*/  LDC R1, c[0x0][0x37c] ;  /* 0x0000df00ff017b82 */ /* 0x000fe20000000800 */
[----:B------:R-:W0:Y:S01]  /*0010*/  LDCU UR4, c[0x0][0x388] ;  /* 0x00007100ff0477ac */ /* 0x000e220008000800 */
[----:B------:R-:W-:Y:S02]  /*0020*/  HFMA2 R12, -RZ, RZ, 0, 1.1920928955078125e-07 ;  /* 0x00000002ff0c7431 */ /* 0x000fe400000001ff */
[----:B------:R-:W-:Y:S01]  /*0030*/  IMAD.MOV.U32 R4, RZ, RZ, RZ ;  /* 0x000000ffff047224 */ /* 0x000fe200078e00ff */
[----:B------:R-:W-:Y:S01]  /*0040*/  MOV R16, 0x3 ;  /* 0x0000000300107802 */ /* 0x000fe20000000f00 */
[----:B------:R-:W-:Y:S01]  /*0050*/  IMAD.MOV.U32 R8, RZ, RZ, 0x1 ;  /* 0x00000001ff087424 */ /* 0x000fe200078e00ff */
[----:B------:R-:W-:-:S03]  /*0060*/  UMOV UR5, URZ ;  /* 0x000000ff00057c82 */ /* 0x000fc60008000000 */
[----:B0-----:R-:W5:Y:S02]  /*0070*/  TLD.LZ R6, R4, R4, UR4, 1D ;  /* 0x00ff04ff04047f66 */ /* 0x001f6400081e0f06 */
[----:B------:R-:W5:Y:S01]  /*0080*/  TLD.LZ R10, R8, R8, UR4, 1D ;  /* 0x00ff04ff08087f66 */ /* 0x000f6200081e0f0a */
[----:B------:R-:W5:Y:S01]  /*0090*/  TLD.LZ R14, R12, R12, UR4, 1D ;  /* 0x00ff04ff0c0c7f66 */ /* 0x000f6200081e0f0e */
[----:B------:R0:W5:Y:S01]  /*00a0*/  TLD.LZ R18, R16, R16, UR4, 1D ;  /* 0x00ff04ff10107f66 */ /* 0x00016200081e0f12 */
[----:B------:R-:W1:Y:S01]  /*00b0*/  LDC.64 R2, c[0x0][0x380] ;  /* 0x0000e000ff027b82 */ /* 0x000e620000000a00 */
[----:B0-----:R-:W1:Y:S01]  /*00c0*/  LDCU.64 UR4, c[0x0][0x358] ;  /* 0x00006b00ff0477ac */ /* 0x001e620008000a00 */
[----:B------:R-:W-:-:S04]  /*00d0*/  DEPBAR.LE SB5, 0x3 ;  /* 0x0000d0c00000791a */ /* 0x000fc80000000000 */
[----:B-1----:R-:W-:Y:S04]  /*00e0*/  STG.E desc[UR4][R2.64], R4 ;  /* 0x0000000402007986 */ /* 0x002fe8000c101904 */
[----:B------:R-:W-:Y:S04]  /*00f0*/  STG.E desc[UR4][R2.64+0x4], R5 ;  /* 0x0000040502007986 */ /* 0x000fe8000c101904 */
[----:B------:R-:W-:Y:S04]  /*0100*/  STG.E desc[UR4][R2.64+0x8], R6 ;  /* 0x0000080602007986 */ /* 0x000fe8000c101904 */
[----:B------:R-:W-:Y:S01]  /*0110*/  STG.E desc[UR4][R2.64+0xc], R7 ;  /* 0x00000c0702007986 */ /* 0x000fe2000c101904 */
[----:B------:R-:W-:-:S04]  /*0120*/  DEPBAR.LE SB5, 0x2 ;  /* 0x0000d0800000791a */ /* 0x000fc80000000000 */
[----:B------:R-:W-:Y:S04]  /*0130*/  STG.E desc[UR4][R2.64+0x10], R8 ;  /* 0x0000100802007986 */ /* 0x000fe8000c101904 */
[----:B------:R-:W-:Y:S04]  /*0140*/  STG.E desc[UR4][R2.64+0x14], R9 ;  /* 0x0000140902007986 */ /* 0x000fe8000c101904 */
[----:B------:R-:W-:Y:S04]  /*0150*/  STG.E desc[UR4][R2.64+0x18], R10 ;  /* 0x0000180a02007986 */ /* 0x000fe8000c101904 */
[----:B------:R-:W-:Y:S01]  /*0160*/  STG.E desc[UR4][R2.64+0x1c], R11 ;  /* 0x00001c0b02007986 */ /* 0x000fe2000c101904 */
[----:B------:R-:W-:-:S04]  /*0170*/  DEPBAR.LE SB5, 0x1 ;  /* 0x0000d0400000791a */ /* 0x000fc80000000000 */
[----:B------:R-:W-:Y:S04]  /*0180*/  STG.E desc[UR4][R2.64+0x20], R12 ;  /* 0x0000200c02007986 */ /* 0x000fe8000c101904 */
[----:B------:R-:W-:Y:S04]  /*0190*/  STG.E desc[UR4][R2.64+0x24], R13 ;  /* 0x0000240d02007986 */ /* 0x000fe8000c101904 */
[----:B------:R-:W-:Y:S04]  /*01a0*/  STG.E desc[UR4][R2.64+0x28], R14 ;  /* 0x0000280e02007986 */ /* 0x000fe8000c101904 */
[----:B------:R-:W-:Y:S04]  /*01b0*/  STG.E desc[UR4][R2.64+0x2c], R15 ;  /* 0x00002c0f02007986 */ /* 0x000fe8000c101904 */
[----:B-----5:R-:W-:Y:S04]  /*01c0*/  STG.E desc[UR4][R2.64+0x30], R16 ;  /* 0x0000301002007986 */ /* 0x020fe8000c101904 */
[----:B------:R-:W-:Y:S04]  /*01d0*/  STG.E desc[UR4][R2.64+0x34], R17 ;  /* 0x0000341102007986 */ /* 0x000fe8000c101904 */
[----:B------:R-:W-:Y:S04]  /*01e0*/  STG.E desc[UR4][R2.64+0x38], R18 ;  /* 0x0000381202007986 */ /* 0x000fe8000c101904 */
[----:B------:R-:W-:Y:S01]  /*01f0*/  STG.E desc[UR4][R2.64+0x3c], R19 ;  /* 0x00003c1302007986 */ /* 0x000fe2000c101904 */
[----:B------:R-:W-:Y:S05]  /*0200*/  EXIT ;  /* 0x000000000000794d */ /* 0x000fea0003800000 */
.L_x_0:
[----:B------:R-:W-:-:S00]  /*0210*/  BRA `(.L_x_0) ;  /* 0xfffffffc00fc7947 */ /* 0x000fc0000383ffff */
[----:B------:R-:W-:-:S00]  /*0220*/  NOP ;  /* 0x0000000000007918 */ /* 0x000fc00000000000 */
        /* <DEDUP_REMOVED lines=13> */
.L_x_1:


//--------------------- .nv.shared.reserved.0     --------------------------
	.section	.nv.shared.reserved.0,"aw",@nobits
	.weak		__nv_reservedSMEM_offset_0_alias
	.size		__nv_reservedSMEM_offset_0_alias, 0, 64
	.other		__nv_reservedSMEM_offset_0_alias,@"STO_CUDA_RESERVED_SHARED STV_DEFAULT"
__nv_reservedSMEM_offset_0_alias:
	.zero		0
	.zero		64


//--------------------- .nv.constant0._Z6kernalPiy --------------------------
	.section	.nv.constant0._Z6kernalPiy,"a",@progbits
	.sectionflags	@""
	.align	4
.nv.constant0._Z6kernalPiy:
	.zero		912


//--------------------- SYMBOLS --------------------------

	.type		.nv.reservedSmem.offset0,@object
	.size		.nv.reservedSmem.offset0,0x4
